	.headerflags	@"EF_CUDA_TEXMODE_UNIFIED EF_CUDA_64BIT_ADDRESS EF_CUDA_SM86 EF_CUDA_VIRTUAL_SM(EF_CUDA_SM86)"
	.elftype	@"ET_EXEC"


//--------------------- .nv.info                  --------------------------
	.section	.nv.info,"",@"SHT_CUDA_INFO"
	.align	4


	//----- nvinfo : EIATTR_REGCOUNT
	.align		4
        /*0000*/ 	.byte	0x04, 0x2f
        /*0002*/ 	.short	(.L_2 - .L_1)
	.align		4
.L_1:
        /*0004*/ 	.word	index@(triton_per_fused__to_copy_add_mul_native_layer_norm_2)
        /*0008*/ 	.word	0x0000001c


	//----- nvinfo : EIATTR_MIN_STACK_SIZE
	.align		4
.L_2:
        /*000c*/ 	.byte	0x04, 0x12
        /*000e*/ 	.short	(.L_4 - .L_3)
	.align		4
.L_3:
        /*0010*/ 	.word	index@(triton_per_fused__to_copy_add_mul_native_layer_norm_2)
        /*0014*/ 	.word	0x00000000


	//----- nvinfo : EIATTR_FRAME_SIZE
	.align		4
.L_4:
        /*0018*/ 	.byte	0x04, 0x11
        /*001a*/ 	.short	(.L_6 - .L_5)
	.align		4
.L_5:
        /*001c*/ 	.word	index@(triton_per_fused__to_copy_add_mul_native_layer_norm_2)
        /*0020*/ 	.word	0x00000000


	//----- nvinfo : EIATTR_MIN_STACK_SIZE
	.align		4
.L_6:
        /*0024*/ 	.byte	0x04, 0x12
        /*0026*/ 	.short	(.L_8 - .L_7)
	.align		4
.L_7:
        /*0028*/ 	.word	index@(triton_per_fused__to_copy_add_mul_native_layer_norm_2)
        /*002c*/ 	.word	0x00000000
.L_8:


//--------------------- .nv.info.triton_per_fused__to_copy_add_mul_native_layer_norm_2 --------------------------
	.section	.nv.info.triton_per_fused__to_copy_add_mul_native_layer_norm_2,"",@"SHT_CUDA_INFO"
	.sectionflags	@""
	.align	4


	//----- nvinfo : EIATTR_CUDA_API_VERSION
	.align		4
        /*0000*/ 	.byte	0x04, 0x37
        /*0002*/ 	.short	(.L_10 - .L_9)
.L_9:
        /*0004*/ 	.word	0x0000007c


	//----- nvinfo : EIATTR_SW2861232_WAR
	.align		4
.L_10:
        /*0008*/ 	.byte	0x01, 0x35
	.zero		2


	//----- nvinfo : EIATTR_PARAM_CBANK
	.align		4
        /*000c*/ 	.byte	0x04, 0x0a
        /*000e*/ 	.short	(.L_12 - .L_11)
	.align		4
.L_11:
        /*0010*/ 	.word	index@(.nv.constant0.triton_per_fused__to_copy_add_mul_native_layer_norm_2)
        /*0014*/ 	.short	0x0160
        /*0016*/ 	.short	0x0040


	//----- nvinfo : EIATTR_CBANK_PARAM_SIZE
	.align		4
.L_12:
        /*0018*/ 	.byte	0x03, 0x19
        /*001a*/ 	.short	0x0040


	//----- nvinfo : EIATTR_KPARAM_INFO
	.align		4
        /*001c*/ 	.byte	0x04, 0x17
        /*001e*/ 	.short	(.L_14 - .L_13)
.L_13:
        /*0020*/ 	.word	0x00000000
        /*0024*/ 	.short	0x0008
        /*0026*/ 	.short	0x0038
        /*0028*/ 	.byte	0x00, 0xf4, 0x21, 0x00


	//----- nvinfo : EIATTR_KPARAM_INFO
	.align		4
.L_14:
        /*002c*/ 	.byte	0x04, 0x17
        /*002e*/ 	.short	(.L_16 - .L_15)
.L_15:
        /*0030*/ 	.word	0x00000000
        /*0034*/ 	.short	0x0007
        /*0036*/ 	.short	0x0034
        /*0038*/ 	.byte	0x00, 0xf0, 0x11, 0x00


	//----- nvinfo : EIATTR_KPARAM_INFO
	.align		4
.L_16:
        /*003c*/ 	.byte	0x04, 0x17
        /*003e*/ 	.short	(.L_18 - .L_17)
.L_17:
        /*0040*/ 	.word	0x00000000
        /*0044*/ 	.short	0x0006
        /*0046*/ 	.short	0x0030
        /*0048*/ 	.byte	0x00, 0xf0, 0x11, 0x00


	//----- nvinfo : EIATTR_KPARAM_INFO
	.align		4
.L_18:
        /*004c*/ 	.byte	0x04, 0x17
        /*004e*/ 	.short	(.L_20 - .L_19)
.L_19:
        /*0050*/ 	.word	0x00000000
        /*0054*/ 	.short	0x0005
        /*0056*/ 	.short	0x0028
        /*0058*/ 	.byte	0x00, 0xf4, 0x21, 0x00


	//----- nvinfo : EIATTR_KPARAM_INFO
	.align		4
.L_20:
        /*005c*/ 	.byte	0x04, 0x17
        /*005e*/ 	.short	(.L_22 - .L_21)
.L_21:
        /*0060*/ 	.word	0x00000000
        /*0064*/ 	.short	0x0004
        /*0066*/ 	.short	0x0020
        /*0068*/ 	.byte	0x00, 0xf4, 0x21, 0x00


	//----- nvinfo : EIATTR_KPARAM_INFO
	.align		4
.L_22:
        /*006c*/ 	.byte	0x04, 0x17
        /*006e*/ 	.short	(.L_24 - .L_23)
.L_23:
        /*0070*/ 	.word	0x00000000
        /*0074*/ 	.short	0x0003
        /*0076*/ 	.short	0x0018
        /*0078*/ 	.byte	0x00, 0xf4, 0x21, 0x00


	//----- nvinfo : EIATTR_KPARAM_INFO
	.align		4
.L_24:
        /*007c*/ 	.byte	0x04, 0x17
        /*007e*/ 	.short	(.L_26 - .L_25)
.L_25:
        /*0080*/ 	.word	0x00000000
        /*0084*/ 	.short	0x0002
        /*0086*/ 	.short	0x0010
        /*0088*/ 	.byte	0x00, 0xf4, 0x21, 0x00


	//----- nvinfo : EIATTR_KPARAM_INFO
	.align		4
.L_26:
        /*008c*/ 	.byte	0x04, 0x17
        /*008e*/ 	.short	(.L_28 - .L_27)
.L_27:
        /*0090*/ 	.word	0x00000000
        /*0094*/ 	.short	0x0001
        /*0096*/ 	.short	0x0008
        /*0098*/ 	.byte	0x00, 0xf4, 0x21, 0x00


	//----- nvinfo : EIATTR_KPARAM_INFO
	.align		4
.L_28:
        /*009c*/ 	.byte	0x04, 0x17
        /*009e*/ 	.short	(.L_30 - .L_29)
.L_29:
        /*00a0*/ 	.word	0x00000000
        /*00a4*/ 	.short	0x0000
        /*00a6*/ 	.short	0x0000
        /*00a8*/ 	.byte	0x00, 0xf4, 0x21, 0x00


	//----- nvinfo : EIATTR_MAXREG_COUNT
	.align		4
.L_30:
        /*00ac*/ 	.byte	0x03, 0x1b
        /*00ae*/ 	.short	0x00ff


	//----- nvinfo : EIATTR_COOP_GROUP_MASK_REGIDS
	.align		4
        /*00b0*/ 	.byte	0x04, 0x29
        /*00b2*/ 	.short	(.L_32 - .L_31)


	//   ....[0]....
.L_31:
        /*00b4*/ 	.word	0xffffffff


	//   ....[1]....
        /*00b8*/ 	.word	0xffffffff


	//   ....[2]....
        /*00bc*/ 	.word	0xffffffff


	//   ....[3]....
        /*00c0*/ 	.word	0xffffffff


	//   ....[4]....
        /*00c4*/ 	.word	0xffffffff


	//   ....[5]....
        /*00c8*/ 	.word	0xffffffff


	//   ....[6]....
        /*00cc*/ 	.word	0xffffffff


	//   ....[7]....
        /*00d0*/ 	.word	0xffffffff


	//   ....[8]....
        /*00d4*/ 	.word	0xffffffff


	//   ....[9]....
        /*00d8*/ 	.word	0xffffffff


	//   ....[10]....
        /*00dc*/ 	.word	0xffffffff


	//   ....[11]....
        /*00e0*/ 	.word	0xffffffff


	//   ....[12]....
        /*00e4*/ 	.word	0xffffffff


	//   ....[13]....
        /*00e8*/ 	.word	0xffffffff


	//   ....[14]....
        /*00ec*/ 	.word	0xffffffff


	//   ....[15]....
        /*00f0*/ 	.word	0xffffffff


	//----- nvinfo : EIATTR_COOP_GROUP_INSTR_OFFSETS
	.align		4
.L_32:
        /*00f4*/ 	.byte	0x04, 0x28
        /*00f6*/ 	.short	(.L_34 - .L_33)


	//   ....[0]....
.L_33:
        /*00f8*/ 	.word	0x00000310


	//   ....[1]....
        /*00fc*/ 	.word	0x00000330


	//   ....[2]....
        /*0100*/ 	.word	0x00000350


	//   ....[3]....
        /*0104*/ 	.word	0x00000370


	//   ....[4]....
        /*0108*/ 	.word	0x000003a0


	//   ....[5]....
        /*010c*/ 	.word	0x00000400


	//   ....[6]....
        /*0110*/ 	.word	0x00000420


	//   ....[7]....
        /*0114*/ 	.word	0x00000440


	//   ....[8]....
        /*0118*/ 	.word	0x00000570


	//   ....[9]....
        /*011c*/ 	.word	0x00000590


	//   ....[10]....
        /*0120*/ 	.word	0x000005b0


	//   ....[11]....
        /*0124*/ 	.word	0x000005d0


	//   ....[12]....
        /*0128*/ 	.word	0x000005f0


	//   ....[13]....
        /*012c*/ 	.word	0x00000640


	//   ....[14]....
        /*0130*/ 	.word	0x00000660


	//   ....[15]....
        /*0134*/ 	.word	0x00000680


	//----- nvinfo : EIATTR_EXIT_INSTR_OFFSETS
	.align		4
.L_34:
        /*0138*/ 	.byte	0x04, 0x1c
        /*013a*/ 	.short	(.L_36 - .L_35)


	//   ....[0]....
.L_35:
        /*013c*/ 	.word	0x000007e0


	//   ....[1]....
        /*0140*/ 	.word	0x00000800


	//----- nvinfo : EIATTR_REQNTID
	.align		4
.L_36:
        /*0144*/ 	.byte	0x04, 0x10
        /*0146*/ 	.short	(.L_38 - .L_37)
.L_37:
        /*0148*/ 	.word	0x00000100
        /*014c*/ 	.word	0x00000001
        /*0150*/ 	.word	0x00000001
.L_38:


//--------------------- .nv.callgraph             --------------------------
	.section	.nv.callgraph,"",@"SHT_CUDA_CALLGRAPH"
	.align	4
	.sectionentsize	8
	.align		4
        /*0000*/ 	.word	0x00000000
	.align		4
        /*0004*/ 	.word	0xffffffff
	.align		4
        /*0008*/ 	.word	0x00000000
	.align		4
        /*000c*/ 	.word	0xfffffffe
	.align		4
        /*0010*/ 	.word	0x00000000
	.align		4
        /*0014*/ 	.word	0xfffffffd
	.align		4
        /*0018*/ 	.word	0x00000000
	.align		4
        /*001c*/ 	.word	0xfffffffc


//--------------------- .nv.rel.action            --------------------------
	.section	.nv.rel.action,"",@"SHT_CUDA_RELOCINFO"
	.align	8
	.sectionentsize	8
        /*0000*/ 	.byte	0x73, 0x00, 0x00, 0x00, 0x00, 0x00, 0x00, 0x00, 0x00, 0x00, 0x00, 0x11, 0x25, 0x00, 0x05, 0x36


//--------------------- .nv.constant4             --------------------------
	.section	.nv.constant4,"a",@progbits
	.align	8
	.align		8
.nv.constant4:
        /*0000*/ 	.dword	_$_str


//--------------------- .nv.constant0.triton_per_fused__to_copy_add_mul_native_layer_norm_2 --------------------------
	.section	.nv.constant0.triton_per_fused__to_copy_add_mul_native_layer_norm_2,"a",@progbits
	.sectionflags	@""
	.align	4
.nv.constant0.triton_per_fused__to_copy_add_mul_native_layer_norm_2:
	.zero		416


//--------------------- .text.triton_per_fused__to_copy_add_mul_native_layer_norm_2 --------------------------
	.section	.text.triton_per_fused__to_copy_add_mul_native_layer_norm_2,"ax",@progbits
	.sectionflags	@"SHF_BARRIERS=1"
	.sectioninfo	@"SHI_REGISTERS=28"
	.align	128
        .global         triton_per_fused__to_copy_add_mul_native_layer_norm_2
        .type           triton_per_fused__to_copy_add_mul_native_layer_norm_2,@function
        .size           triton_per_fused__to_copy_add_mul_native_layer_norm_2,(.L_x_1 - triton_per_fused__to_copy_add_mul_native_layer_norm_2)
        .other          triton_per_fused__to_copy_add_mul_native_layer_norm_2,@"STO_CUDA_ENTRY STV_DEFAULT"
triton_per_fused__to_copy_add_mul_native_layer_norm_2:
.text.triton_per_fused__to_copy_add_mul_native_layer_norm_2:
[----:B------:R-:W-:Y:S02]  /*0000*/  MOV R1, c[0x0][0x28] ;  /* 0x00000a0000017a02 */ /* 0x000fe40000000f00 */
[----:B------:R-:W0:Y:S01]  /*0010*/  S2R R14, SR_TID.X ;  /* 0x00000000000e7919 */ /* 0x000e220000002100 */
[----:B------:R-:W-:Y:S01]  /*0020*/  MOV R12, 0x2 ;  /* 0x00000002000c7802 */ /* 0x000fe20000000f00 */
[----:B------:R-:W-:Y:S01]  /*0030*/  CS2R R16, SRZ ;  /* 0x0000000000107805 */ /* 0x000fe2000001ff00 */
[----:B------:R-:W-:Y:S01]  /*0040*/  MOV R11, 0x4 ;  /* 0x00000004000b7802 */ /* 0x000fe20000000f00 */
[----:B------:R-:W1:Y:S01]  /*0050*/  S2R R10, SR_CTAID.X ;  /* 0x00000000000a7919 */ /* 0x000e620000002500 */
[----:B------:R-:W-:Y:S01]  /*0060*/  ULDC.64 UR4, c[0x0][0x118] ;  /* 0x0000460000047ab9 */ /* 0x000fe20000000a00 */
[----:B------:R-:W-:Y:S01]  /*0070*/  CS2R R4, SRZ ;  /* 0x0000000000047805 */ /* 0x000fe2000001ff00 */
[----:B------:R-:W-:Y:S01]  /*0080*/  CS2R R6, SRZ ;  /* 0x0000000000067805 */ /* 0x000fe2000001ff00 */
[----:B0-----:R-:W-:-:S04]  /*0090*/  SHF.L.U32 R2, R14, 0x2, RZ ;  /* 0x000000020e027819 */ /* 0x001fc800000006ff */
[----:B------:R-:W-:Y:S02]  /*00a0*/  LOP3.LUT R20, R2, 0x3fc, RZ, 0xc0, !PT ;  /* 0x000003fc02147812 */ /* 0x000fe400078ec0ff */
[----:B------:R-:W-:Y:S02]  /*00b0*/  CS2R R2, SRZ ;  /* 0x0000000000027805 */ /* 0x000fe4000001ff00 */
[----:B------:R-:W-:Y:S01]  /*00c0*/  ISETP.GE.U32.AND P1, PT, R20, 0x300, PT ;  /* 0x000003001400780c */ /* 0x000fe20003f26070 */
[----:B-1----:R-:W-:-:S04]  /*00d0*/  IMAD R13, R10, 0x300, R20 ;  /* 0x000003000a0d7824 */ /* 0x002fc800078e0214 */
[----:B------:R-:W-:-:S04]  /*00e0*/  IMAD.WIDE R8, R13, R12, c[0x0][0x160] ;  /* 0x000058000d087625 */ /* 0x000fc800078e020c */
[----:B------:R-:W-:-:S04]  /*00f0*/  IMAD.WIDE.U32 R20, R20, R11, c[0x0][0x178] ;  /* 0x00005e0014147625 */ /* 0x000fc800078e000b */
[----:B------:R-:W2:Y:S01]  /*0100*/  @!P1 LDG.E.64 R16, [R8.64] ;  /* 0x0000000408109981 */ /* 0x000ea2000c1e1b00 */
[----:B------:R-:W-:-:S03]  /*0110*/  IMAD.WIDE R18, R13, R12, c[0x0][0x170] ;  /* 0x00005c000d127625 */ /* 0x000fc600078e020c */
[----:B------:R-:W3:Y:S04]  /*0120*/  @!P1 LDG.E.EL.128 R4, [R20.64] ;  /* 0x0000000414049981 */ /* 0x000ee8000c2e1d00 */
[----:B------:R-:W4:Y:S01]  /*0130*/  @!P1 LDG.E.64 R2, [R18.64] ;  /* 0x0000000412029981 */ /* 0x000f22000c1e1b00 */
[C---:B------:R-:W-:Y:S01]  /*0140*/  LOP3.LUT P2, RZ, R14.reuse, 0x1f, RZ, 0xc0, !PT ;  /* 0x0000001f0eff7812 */ /* 0x040fe2000784c0ff */
[----:B------:R-:W-:Y:S01]  /*0150*/  IMAD.WIDE R12, R13, R12, c[0x0][0x188] ;  /* 0x000062000d0c7625 */ /* 0x000fe200078e020c */
[C---:B------:R-:W-:Y:S02]  /*0160*/  ISETP.GE.AND P3, PT, R14.reuse, 0x8, PT ;  /* 0x000000080e00780c */ /* 0x040fe40003f66270 */
[----:B------:R-:W-:-:S04]  /*0170*/  LOP3.LUT P0, RZ, R14, 0x7, RZ, 0xc0, !PT ;  /* 0x000000070eff7812 */ /* 0x000fc8000780c0ff */
[----:B------:R-:W-:Y:S02]  /*0180*/  ISETP.LT.AND P0, PT, R14, 0x8, !P0 ;  /* 0x000000080e00780c */ /* 0x000fe40004701270 */
[C---:B--2---:R-:W-:Y:S02]  /*0190*/  PRMT R22, R16.reuse, 0x7632, R22 ;  /* 0x0000763210167816 */ /* 0x044fe40000000016 */
[----:B------:R-:W-:Y:S02]  /*01a0*/  SHF.L.U32 R23, R16, 0x10, RZ ;  /* 0x0000001010177819 */ /* 0x000fe400000006ff */
[----:B------:R-:W-:Y:S02]  /*01b0*/  SHF.L.U32 R25, R17, 0x10, RZ ;  /* 0x0000001011197819 */ /* 0x000fe400000006ff */
[----:B------:R-:W-:Y:S01]  /*01c0*/  SHF.L.U32 R22, R22, 0x10, RZ ;  /* 0x0000001016167819 */ /* 0x000fe200000006ff */
[--C-:B---3--:R-:W-:Y:S01]  /*01d0*/  FADD R16, R23, R4.reuse ;  /* 0x0000000417107221 */ /* 0x108fe20000000000 */
[----:B----4-:R-:W-:Y:S01]  /*01e0*/  PRMT R4, R2, 0x7632, R4 ;  /* 0x0000763202047816 */ /* 0x010fe20000000004 */
[--C-:B------:R-:W-:Y:S01]  /*01f0*/  FADD R24, R25, R6.reuse ;  /* 0x0000000619187221 */ /* 0x100fe20000000000 */
[----:B------:R-:W-:Y:S01]  /*0200*/  PRMT R6, R17, 0x7632, R6 ;  /* 0x0000763211067816 */ /* 0x000fe20000000006 */
[----:B------:R-:W-:Y:S01]  /*0210*/  FADD R17, R22, R5 ;  /* 0x0000000516117221 */ /* 0x000fe20000000000 */
[----:B------:R-:W-:-:S02]  /*0220*/  SHF.L.U32 R5, R2, 0x10, RZ ;  /* 0x0000001002057819 */ /* 0x000fc400000006ff */
[----:B------:R-:W-:Y:S02]  /*0230*/  SHF.L.U32 R4, R4, 0x10, RZ ;  /* 0x0000001004047819 */ /* 0x000fe400000006ff */
[----:B------:R-:W-:Y:S01]  /*0240*/  SHF.L.U32 R18, R6, 0x10, RZ ;  /* 0x0000001006127819 */ /* 0x000fe200000006ff */
[----:B------:R-:W-:Y:S01]  /*0250*/  FADD R5, R5, R16 ;  /* 0x0000001005057221 */ /* 0x000fe20000000000 */
[C---:B------:R-:W-:Y:S01]  /*0260*/  PRMT R2, R3.reuse, 0x7632, R2 ;  /* 0x0000763203027816 */ /* 0x040fe20000000002 */
[----:B------:R-:W-:Y:S01]  /*0270*/  FADD R6, R4, R17 ;  /* 0x0000001104067221 */ /* 0x000fe20000000000 */
[----:B------:R-:W-:Y:S01]  /*0280*/  SHF.L.U32 R3, R3, 0x10, RZ ;  /* 0x0000001003037819 */ /* 0x000fe200000006ff */
[----:B------:R-:W-:Y:S01]  /*0290*/  FADD R17, R18, R7 ;  /* 0x0000000712117221 */ /* 0x000fe20000000000 */
[----:B------:R-:W-:Y:S01]  /*02a0*/  SHF.L.U32 R2, R2, 0x10, RZ ;  /* 0x0000001002027819 */ /* 0x000fe200000006ff */
[----:B------:R-:W-:Y:S02]  /*02b0*/  FADD R4, R6, R5 ;  /* 0x0000000506047221 */ /* 0x000fe40000000000 */
[----:B------:R-:W-:-:S02]  /*02c0*/  FADD R7, R3, R24 ;  /* 0x0000001803077221 */ /* 0x000fc40000000000 */
[----:B------:R-:W-:Y:S02]  /*02d0*/  FADD R16, R2, R17 ;  /* 0x0000001102107221 */ /* 0x000fe40000000000 */
[----:B------:R-:W-:-:S04]  /*02e0*/  FADD R3, R7, R4 ;  /* 0x0000000407037221 */ /* 0x000fc80000000000 */
[----:B------:R-:W-:-:S05]  /*02f0*/  FADD R3, R16, R3 ;  /* 0x0000000310037221 */ /* 0x000fca0000000000 */
[----:B------:R-:W-:-:S05]  /*0300*/  FSEL R3, R3, RZ, !P1 ;  /* 0x000000ff03037208 */ /* 0x000fca0004800000 */
[----:B------:R-:W0:Y:S02]  /*0310*/  SHFL.BFLY PT, R2, R3, 0x10, 0x1f ;  /* 0x0e001f0003027f89 */ /* 0x000e2400000e0000 */
[----:B0-----:R-:W-:-:S05]  /*0320*/  FADD R2, R3, R2 ;  /* 0x0000000203027221 */ /* 0x001fca0000000000 */
[----:B------:R-:W0:Y:S02]  /*0330*/  SHFL.BFLY PT, R17, R2, 0x8, 0x1f ;  /* 0x0d001f0002117f89 */ /* 0x000e2400000e0000 */
[----:B0-----:R-:W-:-:S05]  /*0340*/  FADD R4, R2, R17 ;  /* 0x0000001102047221 */ /* 0x001fca0000000000 */
[----:B------:R-:W0:Y:S02]  /*0350*/  SHFL.BFLY PT, R17, R4, 0x4, 0x1f ;  /* 0x0c801f0004117f89 */ /* 0x000e2400000e0000 */
[----:B0-----:R-:W-:-:S05]  /*0360*/  FADD R18, R4, R17 ;  /* 0x0000001104127221 */ /* 0x001fca0000000000 */
[----:B------:R-:W0:Y:S02]  /*0370*/  SHFL.BFLY PT, R17, R18, 0x2, 0x1f ;  /* 0x0c401f0012117f89 */ /* 0x000e2400000e0000 */
[----:B0-----:R-:W-:Y:S01]  /*0380*/  FADD R19, R18, R17 ;  /* 0x0000001112137221 */ /* 0x001fe20000000000 */
[----:B------:R-:W-:-:S04]  /*0390*/  SHF.R.U32.HI R17, RZ, 0x3, R14 ;  /* 0x00000003ff117819 */ /* 0x000fc8000001160e */
[----:B------:R-:W0:Y:S01]  /*03a0*/  SHFL.BFLY PT, R20, R19, 0x1, 0x1f ;  /* 0x0c201f0013147f89 */ /* 0x000e2200000e0000 */
[----:B------:R-:W-:Y:S01]  /*03b0*/  LOP3.LUT R17, R17, 0x1c, RZ, 0xc0, !PT ;  /* 0x0000001c11117812 */ /* 0x000fe200078ec0ff */
[----:B0-----:R-:W-:-:S05]  /*03c0*/  FADD R20, R19, R20 ;  /* 0x0000001413147221 */ /* 0x001fca0000000000 */
[----:B------:R-:W-:Y:S04]  /*03d0*/  @!P2 STS [R17], R20 ;  /* 0x000000141100a388 */ /* 0x000fe80000000800 */
[----:B------:R-:W-:Y:S06]  /*03e0*/  BAR.SYNC.DEFER_BLOCKING 0x0 ;  /* 0x0000000000007b1d */ /* 0x000fec0000010000 */
[----:B------:R-:W0:Y:S04]  /*03f0*/  @!P3 LDS R0, [R14.X4] ;  /* 0x000000000e00b984 */ /* 0x000e280000004800 */
[----:B0-----:R-:W0:Y:S02]  /*0400*/  SHFL.BFLY PT, R3, R0, 0x4, 0x1f ;  /* 0x0c801f0000037f89 */ /* 0x001e2400000e0000 */
[----:B0-----:R-:W-:-:S05]  /*0410*/  FADD R3, R0, R3 ;  /* 0x0000000300037221 */ /* 0x001fca0000000000 */
[----:B------:R-:W0:Y:S02]  /*0420*/  SHFL.BFLY PT, R2, R3, 0x2, 0x1f ;  /* 0x0c401f0003027f89 */ /* 0x000e2400000e0000 */
[----:B0-----:R-:W-:-:S05]  /*0430*/  FADD R4, R3, R2 ;  /* 0x0000000203047221 */ /* 0x001fca0000000000 */
[----:B------:R-:W0:Y:S02]  /*0440*/  SHFL.BFLY PT, R19, R4, 0x1, 0x1f ;  /* 0x0c201f0004137f89 */ /* 0x000e2400000e0000 */
[----:B0-----:R-:W-:-:S05]  /*0450*/  FADD R19, R4, R19 ;  /* 0x0000001304137221 */ /* 0x001fca0000000000 */
[----:B------:R-:W-:Y:S04]  /*0460*/  @P0 STS [R14.X4], R19 ;  /* 0x000000130e000388 */ /* 0x000fe80000004800 */
[----:B------:R-:W-:Y:S06]  /*0470*/  BAR.SYNC.DEFER_BLOCKING 0x0 ;  /* 0x0000000000007b1d */ /* 0x000fec0000010000 */
[----:B------:R-:W0:Y:S02]  /*0480*/  LDS R2, [RZ] ;  /* 0x00000000ff027984 */ /* 0x000e240000000800 */
[----:B0-----:R-:W-:-:S04]  /*0490*/  FADD R2, RZ, R2 ;  /* 0x00000002ff027221 */ /* 0x001fc80000000000 */
[----:B------:R-:W-:-:S04]  /*04a0*/  FMUL R18, R2, 0.001302083372138440609 ;  /* 0x3aaaaaab02127820 */ /* 0x000fc80000400000 */
[C-C-:B------:R-:W-:Y:S01]  /*04b0*/  FADD R2, R6.reuse, -R18.reuse ;  /* 0x8000001206027221 */ /* 0x140fe20000000000 */
[--C-:B------:R-:W-:Y:S01]  /*04c0*/  FADD R3, R5, -R18.reuse ;  /* 0x8000001205037221 */ /* 0x100fe20000000000 */
[----:B------:R-:W-:Y:S01]  /*04d0*/  FADD R0, R7, -R18 ;  /* 0x8000001207007221 */ /* 0x000fe20000000000 */
[----:B------:R-:W-:Y:S01]  /*04e0*/  F2FP.BF16.PACK_AB R6, R6, R5 ;  /* 0x000000050606723e */ /* 0x000fe200000010ff */
[----:B------:R-:W-:Y:S01]  /*04f0*/  FMUL R4, R2, R2 ;  /* 0x0000000202047220 */ /* 0x000fe20000400000 */
[C---:B------:R-:W-:Y:S01]  /*0500*/  F2FP.BF16.PACK_AB R7, R16.reuse, R7 ;  /* 0x000000071007723e */ /* 0x040fe200000010ff */
[----:B------:R-:W-:Y:S02]  /*0510*/  BAR.SYNC.DEFER_BLOCKING 0x0 ;  /* 0x0000000000007b1d */ /* 0x000fe40000010000 */
[----:B------:R-:W-:Y:S01]  /*0520*/  FFMA R21, R3, R3, R4 ;  /* 0x0000000303157223 */ /* 0x000fe20000000004 */
[----:B------:R-:W-:-:S03]  /*0530*/  FADD R4, R16, -R18 ;  /* 0x8000001210047221 */ /* 0x000fc60000000000 */
[----:B------:R-:W-:-:S04]  /*0540*/  FFMA R21, R0, R0, R21 ;  /* 0x0000000000157223 */ /* 0x000fc80000000015 */
[----:B------:R-:W-:-:S05]  /*0550*/  FFMA R21, R4, R4, R21 ;  /* 0x0000000404157223 */ /* 0x000fca0000000015 */
        /* <DEDUP_REMOVED lines=19> */
[----:B0-----:R-:W-:Y:S01]  /*0690*/  FADD R21, R19, R22 ;  /* 0x0000001613157221 */ /* 0x001fe20000000000 */
[----:B------:R-:W-:-:S04]  /*06a0*/  MOV R22, 0x3aaaaaab ;  /* 0x3aaaaaab00167802 */ /* 0x000fc80000000f00 */
[----:B------:R-:W-:Y:S04]  /*06b0*/  @P0 STS [R14.X4], R21 ;  /* 0x000000150e000388 */ /* 0x000fe80000004800 */
[----:B------:R-:W-:Y:S01]  /*06c0*/  BAR.SYNC.DEFER_BLOCKING 0x0 ;  /* 0x0000000000007b1d */ /* 0x000fe20000010000 */
[----:B------:R-:W-:-:S05]  /*06d0*/  LOP3.LUT P0, RZ, R14, 0xff, RZ, 0xc0, !PT ;  /* 0x000000ff0eff7812 */ /* 0x000fca000780c0ff */
[----:B------:R-:W0:Y:S04]  /*06e0*/  LDS R17, [RZ] ;  /* 0x00000000ff117984 */ /* 0x000e280000000800 */
[----:B------:R1:W-:Y:S01]  /*06f0*/  @!P1 STG.E.64 [R8.64], R6 ;  /* 0x0000000608009986 */ /* 0x0003e2000c101b04 */
[----:B0-----:R-:W-:-:S04]  /*0700*/  FADD R17, RZ, R17 ;  /* 0x00000011ff117221 */ /* 0x001fc80000000000 */
[----:B------:R-:W-:-:S06]  /*0710*/  FFMA R17, R17, R22, 9.9999999747524270788e-07 ;  /* 0x358637bd11117423 */ /* 0x000fcc0000000016 */
[----:B------:R-:W0:Y:S02]  /*0720*/  MUFU.RSQ R17, R17 ;  /* 0x0000001100117308 */ /* 0x000e240000001400 */
[-C--:B0-----:R-:W-:Y:S01]  /*0730*/  FFMA R3, R3, R17.reuse, RZ ;  /* 0x0000001103037223 */ /* 0x081fe200000000ff */
[-C--:B------:R-:W-:Y:S01]  /*0740*/  FFMA R2, R2, R17.reuse, RZ ;  /* 0x0000001102027223 */ /* 0x080fe200000000ff */
[-C--:B------:R-:W-:Y:S01]  /*0750*/  FFMA R0, R0, R17.reuse, RZ ;  /* 0x0000001100007223 */ /* 0x080fe200000000ff */
[----:B------:R-:W-:-:S03]  /*0760*/  FFMA R15, R4, R17, RZ ;  /* 0x00000011040f7223 */ /* 0x000fc600000000ff */
[----:B------:R-:W-:Y:S01]  /*0770*/  F2FP.BF16.PACK_AB R14, R2, R3 ;  /* 0x00000003020e723e */ /* 0x000fe200000010ff */
[CC--:B------:R-:W-:Y:S01]  /*0780*/  IMAD.WIDE R2, R10.reuse, R11.reuse, c[0x0][0x168] ;  /* 0x00005a000a027625 */ /* 0x0c0fe200078e020b */
[----:B------:R-:W-:Y:S01]  /*0790*/  BAR.SYNC.DEFER_BLOCKING 0x0 ;  /* 0x0000000000007b1d */ /* 0x000fe20000010000 */
[----:B------:R-:W-:Y:S02]  /*07a0*/  F2FP.BF16.PACK_AB R15, R15, R0 ;  /* 0x000000000f0f723e */ /* 0x000fe400000010ff */
[----:B------:R-:W-:-:S03]  /*07b0*/  IMAD.WIDE R10, R10, R11, c[0x0][0x180] ;  /* 0x000060000a0a7625 */ /* 0x000fc600078e020b */
[----:B------:R1:W-:Y:S04]  /*07c0*/  @!P0 STG.E [R2.64], R17 ;  /* 0x0000001102008986 */ /* 0x0003e8000c101904 */
[----:B------:R1:W-:Y:S01]  /*07d0*/  @!P1 STG.E.64 [R12.64], R14 ;  /* 0x0000000e0c009986 */ /* 0x0003e2000c101b04 */
[----:B------:R-:W-:Y:S05]  /*07e0*/  @P0 EXIT ;  /* 0x000000000000094d */ /* 0x000fea0003800000 */
[----:B------:R-:W-:Y:S01]  /*07f0*/  STG.E [R10.64], R18 ;  /* 0x000000120a007986 */ /* 0x000fe2000c101904 */
[----:B------:R-:W-:Y:S05]  /*0800*/  EXIT ;  /* 0x000000000000794d */ /* 0x000fea0003800000 */
.L_x_0:
[----:B------:R-:W-:-:S00]  /*0810*/  BRA `(.L_x_0) ;  /* 0xfffffff000007947 */ /* 0x000fc0000383ffff */
[----:B------:R-:W-:-:S00]  /*0820*/  NOP ;  /* 0x0000000000007918 */ /* 0x000fc00000000000 */
        /* <DEDUP_REMOVED lines=13> */
.L_x_1:


//--------------------- .nv.global.init           --------------------------
	.section	.nv.global.init,"aw",@progbits
.nv.global.init:
	.type		_$_str,@object
	.size		_$_str,(.L_0 - _$_str)
_$_str:
        /*0000*/ 	.byte	0x5f, 0x5f, 0x43, 0x55, 0x44, 0x41, 0x5f, 0x46, 0x54, 0x5a, 0x00
.L_0:


//--------------------- .nv.shared.triton_per_fused__to_copy_add_mul_native_layer_norm_2 --------------------------
	.section	.nv.shared.triton_per_fused__to_copy_add_mul_native_layer_norm_2,"aw",@nobits
	.sectionflags	@""
	.align	16
